//
// Generated by NVIDIA NVVM Compiler
//
// Compiler Build ID: CL-36424714
// Cuda compilation tools, release 13.0, V13.0.88
// Based on NVVM 20.0.0
//

.version 9.0
.target sm_100
.address_size 64

	// .globl	_Z9matrixMulPfS_S_ii

.visible .entry _Z9matrixMulPfS_S_ii(
	.param .u64 .ptr .align 1 _Z9matrixMulPfS_S_ii_param_0,
	.param .u64 .ptr .align 1 _Z9matrixMulPfS_S_ii_param_1,
	.param .u64 .ptr .align 1 _Z9matrixMulPfS_S_ii_param_2,
	.param .u32 _Z9matrixMulPfS_S_ii_param_3,
	.param .u32 _Z9matrixMulPfS_S_ii_param_4
)
{
	.reg .pred 	%p<10>;
	.reg .b32 	%r<40>;
	.reg .b32 	%f<68>;
	.reg .b64 	%rd<53>;

	ld.param.u64 	%rd6, [_Z9matrixMulPfS_S_ii_param_0];
	ld.param.u64 	%rd7, [_Z9matrixMulPfS_S_ii_param_1];
	ld.param.u64 	%rd8, [_Z9matrixMulPfS_S_ii_param_2];
	ld.param.u32 	%r18, [_Z9matrixMulPfS_S_ii_param_3];
	ld.param.u32 	%r19, [_Z9matrixMulPfS_S_ii_param_4];
	cvta.to.global.u64 	%rd1, %rd8;
	cvta.to.global.u64 	%rd2, %rd7;
	mov.u32 	%r20, %ctaid.x;
	mov.u32 	%r21, %ntid.x;
	mov.u32 	%r22, %tid.x;
	mad.lo.s32 	%r1, %r20, %r21, %r22;
	mov.u32 	%r23, %ctaid.y;
	mov.u32 	%r24, %ntid.y;
	mov.u32 	%r25, %tid.y;
	mad.lo.s32 	%r2, %r23, %r24, %r25;
	setp.lt.s32 	%p1, %r18, 1;
	mov.f32 	%f67, 0f00000000;
	@%p1 bra 	$L__BB0_12;
	mul.lo.s32 	%r3, %r18, %r2;
	and.b32  	%r4, %r18, 7;
	setp.lt.u32 	%p2, %r18, 8;
	mov.f32 	%f67, 0f00000000;
	mov.b32 	%r38, 0;
	@%p2 bra 	$L__BB0_4;
	and.b32  	%r38, %r18, 2147483640;
	neg.s32 	%r36, %r38;
	shl.b32 	%r7, %r19, 3;
	mul.wide.u32 	%rd9, %r3, 4;
	add.s64 	%rd10, %rd9, %rd2;
	add.s64 	%rd52, %rd10, 16;
	mov.f32 	%f67, 0f00000000;
	mul.wide.s32 	%rd13, %r19, 4;
	mov.u32 	%r35, %r1;
$L__BB0_3:
	.pragma "nounroll";
	ld.global.f32 	%f17, [%rd52+-16];
	mul.wide.s32 	%rd11, %r35, 4;
	add.s64 	%rd12, %rd1, %rd11;
	ld.global.f32 	%f18, [%rd12];
	fma.rn.f32 	%f19, %f17, %f18, %f67;
	ld.global.f32 	%f20, [%rd52+-12];
	add.s64 	%rd14, %rd12, %rd13;
	ld.global.f32 	%f21, [%rd14];
	fma.rn.f32 	%f22, %f20, %f21, %f19;
	ld.global.f32 	%f23, [%rd52+-8];
	add.s64 	%rd15, %rd14, %rd13;
	ld.global.f32 	%f24, [%rd15];
	fma.rn.f32 	%f25, %f23, %f24, %f22;
	ld.global.f32 	%f26, [%rd52+-4];
	add.s64 	%rd16, %rd15, %rd13;
	ld.global.f32 	%f27, [%rd16];
	fma.rn.f32 	%f28, %f26, %f27, %f25;
	ld.global.f32 	%f29, [%rd52];
	add.s64 	%rd17, %rd16, %rd13;
	ld.global.f32 	%f30, [%rd17];
	fma.rn.f32 	%f31, %f29, %f30, %f28;
	ld.global.f32 	%f32, [%rd52+4];
	add.s64 	%rd18, %rd17, %rd13;
	ld.global.f32 	%f33, [%rd18];
	fma.rn.f32 	%f34, %f32, %f33, %f31;
	ld.global.f32 	%f35, [%rd52+8];
	add.s64 	%rd19, %rd18, %rd13;
	ld.global.f32 	%f36, [%rd19];
	fma.rn.f32 	%f37, %f35, %f36, %f34;
	ld.global.f32 	%f38, [%rd52+12];
	add.s64 	%rd20, %rd19, %rd13;
	ld.global.f32 	%f39, [%rd20];
	fma.rn.f32 	%f67, %f38, %f39, %f37;
	add.s32 	%r36, %r36, 8;
	add.s32 	%r35, %r35, %r7;
	add.s64 	%rd52, %rd52, 32;
	setp.ne.s32 	%p3, %r36, 0;
	@%p3 bra 	$L__BB0_3;
$L__BB0_4:
	setp.eq.s32 	%p4, %r4, 0;
	@%p4 bra 	$L__BB0_12;
	and.b32  	%r13, %r18, 3;
	setp.lt.u32 	%p5, %r4, 4;
	@%p5 bra 	$L__BB0_7;
	add.s32 	%r27, %r38, %r3;
	mul.wide.u32 	%rd21, %r27, 4;
	add.s64 	%rd22, %rd2, %rd21;
	ld.global.f32 	%f41, [%rd22];
	mad.lo.s32 	%r28, %r38, %r19, %r1;
	mul.wide.s32 	%rd23, %r28, 4;
	add.s64 	%rd24, %rd1, %rd23;
	ld.global.f32 	%f42, [%rd24];
	fma.rn.f32 	%f43, %f41, %f42, %f67;
	cvt.u64.u32 	%rd25, %r3;
	cvt.u64.u32 	%rd26, %r38;
	add.s64 	%rd27, %rd26, %rd25;
	shl.b64 	%rd28, %rd27, 2;
	add.s64 	%rd29, %rd2, %rd28;
	ld.global.f32 	%f44, [%rd29+4];
	mul.wide.s32 	%rd30, %r19, 4;
	add.s64 	%rd31, %rd24, %rd30;
	ld.global.f32 	%f45, [%rd31];
	fma.rn.f32 	%f46, %f44, %f45, %f43;
	ld.global.f32 	%f47, [%rd29+8];
	add.s64 	%rd32, %rd31, %rd30;
	ld.global.f32 	%f48, [%rd32];
	fma.rn.f32 	%f49, %f47, %f48, %f46;
	ld.global.f32 	%f50, [%rd29+12];
	add.s64 	%rd33, %rd32, %rd30;
	ld.global.f32 	%f51, [%rd33];
	fma.rn.f32 	%f67, %f50, %f51, %f49;
	add.s32 	%r38, %r38, 4;
$L__BB0_7:
	setp.eq.s32 	%p6, %r13, 0;
	@%p6 bra 	$L__BB0_12;
	setp.eq.s32 	%p7, %r13, 1;
	@%p7 bra 	$L__BB0_10;
	add.s32 	%r29, %r38, %r3;
	mul.wide.u32 	%rd34, %r29, 4;
	add.s64 	%rd35, %rd2, %rd34;
	ld.global.f32 	%f53, [%rd35];
	mad.lo.s32 	%r30, %r38, %r19, %r1;
	mul.wide.s32 	%rd36, %r30, 4;
	add.s64 	%rd37, %rd1, %rd36;
	ld.global.f32 	%f54, [%rd37];
	fma.rn.f32 	%f55, %f53, %f54, %f67;
	cvt.u64.u32 	%rd38, %r3;
	cvt.u64.u32 	%rd39, %r38;
	add.s64 	%rd40, %rd39, %rd38;
	shl.b64 	%rd41, %rd40, 2;
	add.s64 	%rd42, %rd2, %rd41;
	ld.global.f32 	%f56, [%rd42+4];
	mul.wide.s32 	%rd43, %r19, 4;
	add.s64 	%rd44, %rd37, %rd43;
	ld.global.f32 	%f57, [%rd44];
	fma.rn.f32 	%f67, %f56, %f57, %f55;
	add.s32 	%r38, %r38, 2;
$L__BB0_10:
	and.b32  	%r31, %r18, 1;
	setp.eq.b32 	%p8, %r31, 1;
	not.pred 	%p9, %p8;
	@%p9 bra 	$L__BB0_12;
	add.s32 	%r32, %r38, %r3;
	mul.wide.u32 	%rd45, %r32, 4;
	add.s64 	%rd46, %rd2, %rd45;
	ld.global.f32 	%f58, [%rd46];
	mad.lo.s32 	%r33, %r38, %r19, %r1;
	mul.wide.s32 	%rd47, %r33, 4;
	add.s64 	%rd48, %rd1, %rd47;
	ld.global.f32 	%f59, [%rd48];
	fma.rn.f32 	%f67, %f58, %f59, %f67;
$L__BB0_12:
	cvta.to.global.u64 	%rd49, %rd6;
	mad.lo.s32 	%r34, %r18, %r2, %r1;
	mul.wide.s32 	%rd50, %r34, 4;
	add.s64 	%rd51, %rd49, %rd50;
	st.global.f32 	[%rd51], %f67;
	ret;

}


// ===== COMPILED SASS (sm_100) =====

	.target	sm_100

	.elftype	@"ET_EXEC"


//--------------------- .note.nv.tkinfo           --------------------------
	.section	.note.nv.tkinfo,"",@"SHT_NOTE"
	.sectionflags	@"SHF_NOTE_NV_TKINFO"
	.tkinfo
        /*0018*/ 	.word	0x00000002
        /*0030*/ 	.string	""
        /*0030*/ 	.string	"ptxas"
        /*0030*/ 	.string	"Cuda compilation tools, release 13.0, V13.0.88"
        /*0030*/ 	.string	"Build cuda_13.0.r13.0/compiler.36424714_0"
        /*0030*/ 	.string	"-arch sm_100 -m 64 "



//--------------------- .note.nv.cuinfo           --------------------------
	.section	.note.nv.cuinfo,"",@"SHT_NOTE"
	.sectionflags	@"SHF_NOTE_NV_CUINFO"
        /*0018*/ 	.short	0x0002
        /*001a*/ 	.short	0x0064
        /*001c*/ 	.short	0x0082
	.zero		2


//--------------------- .nv.info                  --------------------------
	.section	.nv.info,"",@"SHT_CUDA_INFO"
	.align	4


	//----- nvinfo : EIATTR_REGCOUNT
	.align		4
        /*0000*/ 	.byte	0x04, 0x2f
        /*0002*/ 	.short	(.L_1 - .L_0)
	.align		4
.L_0:
        /*0004*/ 	.word	index@(_Z9matrixMulPfS_S_ii)
        /*0008*/ 	.word	0x00000020


	//----- nvinfo : EIATTR_FRAME_SIZE
	.align		4
.L_1:
        /*000c*/ 	.byte	0x04, 0x11
        /*000e*/ 	.short	(.L_3 - .L_2)
	.align		4
.L_2:
        /*0010*/ 	.word	index@(_Z9matrixMulPfS_S_ii)
        /*0014*/ 	.word	0x00000000


	//----- nvinfo : EIATTR_MIN_STACK_SIZE
	.align		4
.L_3:
        /*0018*/ 	.byte	0x04, 0x12
        /*001a*/ 	.short	(.L_5 - .L_4)
	.align		4
.L_4:
        /*001c*/ 	.word	index@(_Z9matrixMulPfS_S_ii)
        /*0020*/ 	.word	0x00000000
.L_5:


//--------------------- .nv.compat                --------------------------
	.section	.nv.compat,"",@"SHT_CUDA_COMPAT_INFO"
	.align	4
        /*0000*/ 	.byte	0x02, 0x09, 0x00, 0x00, 0x02, 0x02, 0x01, 0x00, 0x02, 0x05, 0x05, 0x00, 0x03, 0x07, 0x01, 0x01
        /*0010*/ 	.byte	0x02, 0x03, 0x00, 0x00, 0x02, 0x06, 0x01, 0x00, 0x04, 0x0b, 0x08, 0x00, 0x09, 0x00, 0x00, 0x00
        /*0020*/ 	.byte	0x00, 0x00, 0x00, 0x00


//--------------------- .nv.info._Z9matrixMulPfS_S_ii --------------------------
	.section	.nv.info._Z9matrixMulPfS_S_ii,"",@"SHT_CUDA_INFO"
	.sectionflags	@""
	.align	4


	//----- nvinfo : EIATTR_CUDA_API_VERSION
	.align		4
        /*0000*/ 	.byte	0x04, 0x37
        /*0002*/ 	.short	(.L_7 - .L_6)
.L_6:
        /*0004*/ 	.word	0x00000082


	//----- nvinfo : EIATTR_KPARAM_INFO
	.align		4
.L_7:
        /*0008*/ 	.byte	0x04, 0x17
        /*000a*/ 	.short	(.L_9 - .L_8)
.L_8:
        /*000c*/ 	.word	0x00000000
        /*0010*/ 	.short	0x0004
        /*0012*/ 	.short	0x001c
        /*0014*/ 	.byte	0x00, 0xf0, 0x11, 0x00


	//----- nvinfo : EIATTR_KPARAM_INFO
	.align		4
.L_9:
        /*0018*/ 	.byte	0x04, 0x17
        /*001a*/ 	.short	(.L_11 - .L_10)
.L_10:
        /*001c*/ 	.word	0x00000000
        /*0020*/ 	.short	0x0003
        /*0022*/ 	.short	0x0018
        /*0024*/ 	.byte	0x00, 0xf0, 0x11, 0x00


	//----- nvinfo : EIATTR_KPARAM_INFO
	.align		4
.L_11:
        /*0028*/ 	.byte	0x04, 0x17
        /*002a*/ 	.short	(.L_13 - .L_12)
.L_12:
        /*002c*/ 	.word	0x00000000
        /*0030*/ 	.short	0x0002
        /*0032*/ 	.short	0x0010
        /*0034*/ 	.byte	0x00, 0xf5, 0x21, 0x00


	//----- nvinfo : EIATTR_KPARAM_INFO
	.align		4
.L_13:
        /*0038*/ 	.byte	0x04, 0x17
        /*003a*/ 	.short	(.L_15 - .L_14)
.L_14:
        /*003c*/ 	.word	0x00000000
        /*0040*/ 	.short	0x0001
        /*0042*/ 	.short	0x0008
        /*0044*/ 	.byte	0x00, 0xf5, 0x21, 0x00


	//----- nvinfo : EIATTR_KPARAM_INFO
	.align		4
.L_15:
        /*0048*/ 	.byte	0x04, 0x17
        /*004a*/ 	.short	(.L_17 - .L_16)
.L_16:
        /*004c*/ 	.word	0x00000000
        /*0050*/ 	.short	0x0000
        /*0052*/ 	.short	0x0000
        /*0054*/ 	.byte	0x00, 0xf5, 0x21, 0x00


	//----- nvinfo : EIATTR_SPARSE_MMA_MASK
	.align		4
.L_17:
        /*0058*/ 	.byte	0x03, 0x50
        /*005a*/ 	.short	0x0000


	//----- nvinfo : EIATTR_MAXREG_COUNT
	.align		4
        /*005c*/ 	.byte	0x03, 0x1b
        /*005e*/ 	.short	0x00ff


	//----- nvinfo : EIATTR_MERCURY_ISA_VERSION
	.align		4
        /*0060*/ 	.byte	0x03, 0x5f
        /*0062*/ 	.short	0x0101


	//----- nvinfo : EIATTR_VRC_CTA_INIT_COUNT
	.align		4
        /*0064*/ 	.byte	0x02, 0x4a
	.zero		1
	.zero		1


	//----- nvinfo : EIATTR_EXIT_INSTR_OFFSETS
	.align		4
        /*0068*/ 	.byte	0x04, 0x1c
        /*006a*/ 	.short	(.L_19 - .L_18)


	//   ....[0]....
.L_18:
        /*006c*/ 	.word	0x000008f0


	//----- nvinfo : EIATTR_CBANK_PARAM_SIZE
	.align		4
.L_19:
        /*0070*/ 	.byte	0x03, 0x19
        /*0072*/ 	.short	0x0020


	//----- nvinfo : EIATTR_PARAM_CBANK
	.align		4
        /*0074*/ 	.byte	0x04, 0x0a
        /*0076*/ 	.short	(.L_21 - .L_20)
	.align		4
.L_20:
        /*0078*/ 	.word	index@(.nv.constant0._Z9matrixMulPfS_S_ii)
        /*007c*/ 	.short	0x0380
        /*007e*/ 	.short	0x0020


	//----- nvinfo : EIATTR_SW_WAR
	.align		4
.L_21:
        /*0080*/ 	.byte	0x04, 0x36
        /*0082*/ 	.short	(.L_23 - .L_22)
.L_22:
        /*0084*/ 	.word	0x00000008
.L_23:


//--------------------- .nv.callgraph             --------------------------
	.section	.nv.callgraph,"",@"SHT_CUDA_CALLGRAPH"
	.align	4
	.sectionentsize	8
	.align		4
        /*0000*/ 	.word	0x00000000
	.align		4
        /*0004*/ 	.word	0xffffffff
	.align		4
        /*0008*/ 	.word	0x00000000
	.align		4
        /*000c*/ 	.word	0xfffffffe
	.align		4
        /*0010*/ 	.word	0x00000000
	.align		4
        /*0014*/ 	.word	0xfffffffd
	.align		4
        /*0018*/ 	.word	0x00000000
	.align		4
        /*001c*/ 	.word	0xfffffffc


//--------------------- .text._Z9matrixMulPfS_S_ii --------------------------
	.section	.text._Z9matrixMulPfS_S_ii,"ax",@progbits
	.align	128
        .global         _Z9matrixMulPfS_S_ii
        .type           _Z9matrixMulPfS_S_ii,@function
        .size           _Z9matrixMulPfS_S_ii,(.L_x_6 - _Z9matrixMulPfS_S_ii)
        .other          _Z9matrixMulPfS_S_ii,@"STO_CUDA_ENTRY STV_DEFAULT"
_Z9matrixMulPfS_S_ii:
.text._Z9matrixMulPfS_S_ii:
[----:B------:R-:W-:Y:S01]  /*0000*/  LDC R1, c[0x0][0x37c] ;  /* 0x0000df00ff017b82 */ /* 0x000fe20000000800 */
[----:B------:R-:W0:Y:S01]  /*0010*/  S2R R3, SR_TID.X ;  /* 0x0000000000037919 */ /* 0x000e220000002100 */
[----:B------:R-:W1:Y:S06]  /*0020*/  LDCU UR7, c[0x0][0x398] ;  /* 0x00007300ff0777ac */ /* 0x000e6c0008000800 */
[----:B------:R-:W0:Y:S01]  /*0030*/  LDC R0, c[0x0][0x360] ;  /* 0x0000d800ff007b82 */ /* 0x000e220000000800 */
[----:B------:R-:W-:Y:S01]  /*0040*/  HFMA2 R17, -RZ, RZ, 0, 0 ;  /* 0x00000000ff117431 */ /* 0x000fe200000001ff */
[----:B------:R-:W2:Y:S01]  /*0050*/  S2R R2, SR_TID.Y ;  /* 0x0000000000027919 */ /* 0x000ea20000002200 */
[----:B------:R-:W3:Y:S05]  /*0060*/  LDCU.64 UR8, c[0x0][0x358] ;  /* 0x00006b00ff0877ac */ /* 0x000eea0008000a00 */
[----:B------:R-:W0:Y:S08]  /*0070*/  S2UR UR4, SR_CTAID.X ;  /* 0x00000000000479c3 */ /* 0x000e300000002500 */
[----:B------:R-:W2:Y:S01]  /*0080*/  S2UR UR5, SR_CTAID.Y ;  /* 0x00000000000579c3 */ /* 0x000ea20000002600 */
[----:B-1----:R-:W-:-:S07]  /*0090*/  UISETP.GE.AND UP0, UPT, UR7, 0x1, UPT ;  /* 0x000000010700788c */ /* 0x002fce000bf06270 */
[----:B------:R-:W2:Y:S01]  /*00a0*/  LDC R15, c[0x0][0x364] ;  /* 0x0000d900ff0f7b82 */ /* 0x000ea20000000800 */
[----:B0-----:R-:W-:Y:S02]  /*00b0*/  IMAD R0, R0, UR4, R3 ;  /* 0x0000000400007c24 */ /* 0x001fe4000f8e0203 */
[----:B--2---:R-:W-:Y:S01]  /*00c0*/  IMAD R15, R15, UR5, R2 ;  /* 0x000000050f0f7c24 */ /* 0x004fe2000f8e0202 */
[----:B---3--:R-:W-:Y:S06]  /*00d0*/  BRA.U !UP0, `(.L_x_0) ;  /* 0x0000000508f47547 */ /* 0x008fec000b800000 */
[----:B------:R-:W-:Y:S02]  /*00e0*/  UISETP.GE.U32.AND UP1, UPT, UR7, 0x8, UPT ;  /* 0x000000080700788c */ /* 0x000fe4000bf26070 */
[----:B------:R-:W-:Y:S01]  /*00f0*/  IMAD R14, R15, UR7, RZ ;  /* 0x000000070f0e7c24 */ /* 0x000fe2000f8e02ff */
[----:B------:R-:W-:Y:S01]  /*0100*/  ULOP3.LUT UR5, UR7, 0x7, URZ, 0xc0, !UPT ;  /* 0x0000000707057892 */ /* 0x000fe2000f8ec0ff */
[----:B------:R-:W-:Y:S01]  /*0110*/  MOV R17, RZ ;  /* 0x000000ff00117202 */ /* 0x000fe20000000f00 */
[----:B------:R-:W-:Y:S02]  /*0120*/  UMOV UR4, URZ ;  /* 0x000000ff00047c82 */ /* 0x000fe40008000000 */
[----:B------:R-:W-:Y:S02]  /*0130*/  UISETP.NE.AND UP0, UPT, UR5, URZ, UPT ;  /* 0x000000ff0500728c */ /* 0x000fe4000bf05270 */
[----:B------:R-:W-:Y:S09]  /*0140*/  BRA.U !UP1, `(.L_x_1) ;  /* 0x0000000109c47547 */ /* 0x000ff2000b800000 */
[----:B------:R-:W0:Y:S01]  /*0150*/  LDC.64 R2, c[0x0][0x388] ;  /* 0x0000e200ff027b82 */ /* 0x000e220000000a00 */
[----:B------:R-:W-:Y:S01]  /*0160*/  ULOP3.LUT UR4, UR7, 0x7ffffff8, URZ, 0xc0, !UPT ;  /* 0x7ffffff807047892 */ /* 0x000fe2000f8ec0ff */
[----:B------:R-:W-:Y:S02]  /*0170*/  MOV R17, RZ ;  /* 0x000000ff00117202 */ /* 0x000fe40000000f00 */
[----:B------:R-:W-:Y:S01]  /*0180*/  MOV R16, R0 ;  /* 0x0000000000107202 */ /* 0x000fe20000000f00 */
[----:B------:R-:W-:Y:S01]  /*0190*/  UIADD3 UR6, UPT, UPT, -UR4, URZ, URZ ;  /* 0x000000ff04067290 */ /* 0x000fe2000fffe1ff */
[----:B0-----:R-:W-:-:S03]  /*01a0*/  IMAD.WIDE.U32 R2, R14, 0x4, R2 ;  /* 0x000000040e027825 */ /* 0x001fc600078e0002 */
[----:B------:R-:W-:-:S04]  /*01b0*/  IADD3 R4, P0, PT, R2, 0x10, RZ ;  /* 0x0000001002047810 */ /* 0x000fc80007f1e0ff */
[----:B------:R-:W-:-:S09]  /*01c0*/  IADD3.X R3, PT, PT, RZ, R3, RZ, P0, !PT ;  /* 0x00000003ff037210 */ /* 0x000fd200007fe4ff */
.L_x_2:
[----:B------:R-:W0:Y:S01]  /*01d0*/  LDC.64 R10, c[0x0][0x390] ;  /* 0x0000e400ff0a7b82 */ /* 0x000e220000000a00 */
[----:B------:R-:W-:-:S05]  /*01e0*/  MOV R2, R4 ;  /* 0x0000000400027202 */ /* 0x000fca0000000f00 */
[----:B------:R-:W2:Y:S02]  /*01f0*/  LDG.E R18, desc[UR8][R2.64+-0x10] ;  /* 0xfffff00802127981 */ /* 0x000ea4000c1e1900 */
[----:B------:R-:W1:Y:S02]  /*0200*/  LDC R19, c[0x0][0x39c] ;  /* 0x0000e700ff137b82 */ /* 0x000e640000000800 */
[----:B------:R-:W3:Y:S04]  /*0210*/  LDG.E R22, desc[UR8][R2.64+-0xc] ;  /* 0xfffff40802167981 */ /* 0x000ee8000c1e1900 */
[----:B------:R-:W4:Y:S04]  /*0220*/  LDG.E R23, desc[UR8][R2.64+-0x8] ;  /* 0xfffff80802177981 */ /* 0x000f28000c1e1900 */
[----:B------:R-:W5:Y:S04]  /*0230*/  LDG.E R25, desc[UR8][R2.64+-0x4] ;  /* 0xfffffc0802197981 */ /* 0x000f68000c1e1900 */
[----:B------:R-:W5:Y:S01]  /*0240*/  LDG.E R26, desc[UR8][R2.64] ;  /* 0x00000008021a7981 */ /* 0x000f62000c1e1900 */
[----:B0-----:R-:W-:-:S05]  /*0250*/  IMAD.WIDE R10, R16, 0x4, R10 ;  /* 0x00000004100a7825 */ /* 0x001fca00078e020a */
[----:B------:R0:W2:Y:S01]  /*0260*/  LDG.E R20, desc[UR8][R10.64] ;  /* 0x000000080a147981 */ /* 0x0000a2000c1e1900 */
[----:B-1----:R-:W-:-:S05]  /*0270*/  IMAD.WIDE R28, R19, 0x4, R10 ;  /* 0x00000004131c7825 */ /* 0x002fca00078e020a */
[----:B------:R-:W3:Y:S01]  /*0280*/  LDG.E R21, desc[UR8][R28.64] ;  /* 0x000000081c157981 */ /* 0x000ee2000c1e1900 */
[----:B------:R-:W-:-:S05]  /*0290*/  IMAD.WIDE R12, R19, 0x4, R28 ;  /* 0x00000004130c7825 */ /* 0x000fca00078e021c */
[----:B------:R1:W4:Y:S01]  /*02a0*/  LDG.E R24, desc[UR8][R12.64] ;  /* 0x000000080c187981 */ /* 0x000322000c1e1900 */
[----:B------:R-:W-:-:S03]  /*02b0*/  IMAD.WIDE R8, R19, 0x4, R12 ;  /* 0x0000000413087825 */ /* 0x000fc600078e020c */
[----:B------:R-:W5:Y:S01]  /*02c0*/  LDG.E R28, desc[UR8][R2.64+0x4] ;  /* 0x00000408021c7981 */ /* 0x000f62000c1e1900 */
[----:B------:R-:W-:-:S03]  /*02d0*/  IMAD.WIDE R4, R19, 0x4, R8 ;  /* 0x0000000413047825 */ /* 0x000fc600078e0208 */
[----:B------:R-:W5:Y:S04]  /*02e0*/  LDG.E R29, desc[UR8][R2.64+0x8] ;  /* 0x00000808021d7981 */ /* 0x000f68000c1e1900 */
[----:B------:R-:W5:Y:S01]  /*02f0*/  LDG.E R8, desc[UR8][R8.64] ;  /* 0x0000000808087981 */ /* 0x000f62000c1e1900 */
[----:B------:R-:W-:-:S03]  /*0300*/  IMAD.WIDE R6, R19, 0x4, R4 ;  /* 0x0000000413067825 */ /* 0x000fc600078e0204 */
[----:B------:R1:W5:Y:S01]  /*0310*/  LDG.E R5, desc[UR8][R4.64] ;  /* 0x0000000804057981 */ /* 0x000362000c1e1900 */
[----:B0-----:R-:W-:-:S03]  /*0320*/  IMAD.WIDE R10, R19, 0x4, R6 ;  /* 0x00000004130a7825 */ /* 0x001fc600078e0206 */
[----:B------:R-:W5:Y:S01]  /*0330*/  LDG.E R7, desc[UR8][R6.64] ;  /* 0x0000000806077981 */ /* 0x000f62000c1e1900 */
[----:B-1----:R-:W-:-:S03]  /*0340*/  IMAD.WIDE R12, R19, 0x4, R10 ;  /* 0x00000004130c7825 */ /* 0x002fc600078e020a */
[----:B------:R-:W5:Y:S04]  /*0350*/  LDG.E R27, desc[UR8][R10.64] ;  /* 0x000000080a1b7981 */ /* 0x000f68000c1e1900 */
[----:B------:R0:W5:Y:S04]  /*0360*/  LDG.E R9, desc[UR8][R2.64+0xc] ;  /* 0x00000c0802097981 */ /* 0x000168000c1e1900 */
[----:B------:R-:W5:Y:S01]  /*0370*/  LDG.E R12, desc[UR8][R12.64] ;  /* 0x000000080c0c7981 */ /* 0x000f62000c1e1900 */
[----:B------:R-:W-:-:S04]  /*0380*/  UIADD3 UR6, UPT, UPT, UR6, 0x8, URZ ;  /* 0x0000000806067890 */ /* 0x000fc8000fffe0ff */
[----:B------:R-:W-:Y:S01]  /*0390*/  UISETP.NE.AND UP1, UPT, UR6, URZ, UPT ;  /* 0x000000ff0600728c */ /* 0x000fe2000bf25270 */
[----:B------:R-:W-:Y:S02]  /*03a0*/  IADD3 R4, P0, PT, R2, 0x20, RZ ;  /* 0x0000002002047810 */ /* 0x000fe40007f1e0ff */
[----:B------:R-:W-:Y:S02]  /*03b0*/  LEA R16, R19, R16, 0x3 ;  /* 0x0000001013107211 */ /* 0x000fe400078e18ff */
[----:B0-----:R-:W-:Y:S01]  /*03c0*/  IADD3.X R3, PT, PT, RZ, R3, RZ, P0, !PT ;  /* 0x00000003ff037210 */ /* 0x001fe200007fe4ff */
[----:B--2---:R-:W-:-:S04]  /*03d0*/  FFMA R17, R18, R20, R17 ;  /* 0x0000001412117223 */ /* 0x004fc80000000011 */
[----:B---3--:R-:W-:-:S04]  /*03e0*/  FFMA R22, R22, R21, R17 ;  /* 0x0000001516167223 */ /* 0x008fc80000000011 */
[----:B----4-:R-:W-:-:S04]  /*03f0*/  FFMA R22, R23, R24, R22 ;  /* 0x0000001817167223 */ /* 0x010fc80000000016 */
[----:B-----5:R-:W-:-:S04]  /*0400*/  FFMA R25, R25, R8, R22 ;  /* 0x0000000819197223 */ /* 0x020fc80000000016 */
[----:B------:R-:W-:-:S04]  /*0410*/  FFMA R5, R26, R5, R25 ;  /* 0x000000051a057223 */ /* 0x000fc80000000019 */
[----:B------:R-:W-:-:S04]  /*0420*/  FFMA R28, R28, R7, R5 ;  /* 0x000000071c1c7223 */ /* 0x000fc80000000005 */
[----:B------:R-:W-:-:S04]  /*0430*/  FFMA R28, R29, R27, R28 ;  /* 0x0000001b1d1c7223 */ /* 0x000fc8000000001c */
[----:B------:R-:W-:Y:S01]  /*0440*/  FFMA R17, R9, R12, R28 ;  /* 0x0000000c09117223 */ /* 0x000fe2000000001c */
[----:B------:R-:W-:Y:S06]  /*0450*/  BRA.U UP1, `(.L_x_2) ;  /* 0xfffffffd015c7547 */ /* 0x000fec000b83ffff */
.L_x_1:
[----:B------:R-:W-:Y:S05]  /*0460*/  BRA.U !UP0, `(.L_x_0) ;  /* 0x0000000508107547 */ /* 0x000fea000b800000 */
[----:B------:R-:W-:Y:S02]  /*0470*/  UISETP.GE.U32.AND UP0, UPT, UR5, 0x4, UPT ;  /* 0x000000040500788c */ /* 0x000fe4000bf06070 */
[----:B------:R-:W-:-:S04]  /*0480*/  ULOP3.LUT UR6, UR7, 0x3, URZ, 0xc0, !UPT ;  /* 0x0000000307067892 */ /* 0x000fc8000f8ec0ff */
[----:B------:R-:W-:-:S03]  /*0490*/  UISETP.NE.AND UP1, UPT, UR6, URZ, UPT ;  /* 0x000000ff0600728c */ /* 0x000fc6000bf25270 */
[----:B------:R-:W-:Y:S08]  /*04a0*/  BRA.U !UP0, `(.L_x_3) ;  /* 0x0000000108707547 */ /* 0x000ff0000b800000 */
[----:B------:R-:W0:Y:S01]  /*04b0*/  LDC R13, c[0x0][0x39c] ;  /* 0x0000e700ff0d7b82 */ /* 0x000e220000000800 */
[----:B------:R-:W1:Y:S01]  /*04c0*/  LDCU.64 UR10, c[0x0][0x388] ;  /* 0x00007100ff0a77ac */ /* 0x000e620008000a00 */
[C---:B------:R-:W-:Y:S02]  /*04d0*/  IADD3 R3, PT, PT, R14.reuse, UR4, RZ ;  /* 0x000000040e037c10 */ /* 0x040fe4000fffe0ff */
[----:B------:R-:W-:-:S04]  /*04e0*/  IADD3 R10, P0, PT, R14, UR4, RZ ;  /* 0x000000040e0a7c10 */ /* 0x000fc8000ff1e0ff */
[----:B------:R-:W2:Y:S08]  /*04f0*/  LDC.64 R6, c[0x0][0x390] ;  /* 0x0000e400ff067b82 */ /* 0x000eb00000000a00 */
[----:B------:R-:W3:Y:S01]  /*0500*/  LDC.64 R4, c[0x0][0x388] ;  /* 0x0000e200ff047b82 */ /* 0x000ee20000000a00 */
[----:B0-----:R-:W-:-:S04]  /*0510*/  IMAD R9, R13, UR4, R0 ;  /* 0x000000040d097c24 */ /* 0x001fc8000f8e0200 */
[----:B--2---:R-:W-:-:S04]  /*0520*/  IMAD.WIDE R6, R9, 0x4, R6 ;  /* 0x0000000409067825 */ /* 0x004fc800078e0206 */
[----:B------:R-:W-:Y:S02]  /*0530*/  IMAD.WIDE R8, R13, 0x4, R6 ;  /* 0x000000040d087825 */ /* 0x000fe400078e0206 */
[----:B------:R-:W2:Y:S02]  /*0540*/  LDG.E R6, desc[UR8][R6.64] ;  /* 0x0000000806067981 */ /* 0x000ea4000c1e1900 */
[----:B---3--:R-:W-:Y:S01]  /*0550*/  IMAD.WIDE.U32 R4, R3, 0x4, R4 ;  /* 0x0000000403047825 */ /* 0x008fe200078e0004 */
[----:B------:R-:W-:Y:S02]  /*0560*/  IADD3.X R3, PT, PT, RZ, RZ, RZ, P0, !PT ;  /* 0x000000ffff037210 */ /* 0x000fe400007fe4ff */
[----:B-1----:R-:W-:-:S03]  /*0570*/  LEA R2, P0, R10, UR10, 0x2 ;  /* 0x0000000a0a027c11 */ /* 0x002fc6000f8010ff */
[----:B------:R-:W2:Y:S01]  /*0580*/  LDG.E R4, desc[UR8][R4.64] ;  /* 0x0000000804047981 */ /* 0x000ea2000c1e1900 */
[----:B------:R-:W-:Y:S01]  /*0590*/  LEA.HI.X R3, R10, UR11, R3, 0x2, P0 ;  /* 0x0000000b0a037c11 */ /* 0x000fe200080f1403 */
[C---:B------:R-:W-:Y:S02]  /*05a0*/  IMAD.WIDE R10, R13.reuse, 0x4, R8 ;  /* 0x000000040d0a7825 */ /* 0x040fe400078e0208 */
[----:B------:R-:W3:Y:S04]  /*05b0*/  LDG.E R8, desc[UR8][R8.64] ;  /* 0x0000000808087981 */ /* 0x000ee8000c1e1900 */
[----:B------:R-:W3:Y:S01]  /*05c0*/  LDG.E R16, desc[UR8][R2.64+0x4] ;  /* 0x0000040802107981 */ /* 0x000ee2000c1e1900 */
[----:B------:R-:W-:-:S03]  /*05d0*/  IMAD.WIDE R12, R13, 0x4, R10 ;  /* 0x000000040d0c7825 */ /* 0x000fc600078e020a */
[----:B------:R-:W4:Y:S04]  /*05e0*/  LDG.E R18, desc[UR8][R10.64] ;  /* 0x000000080a127981 */ /* 0x000f28000c1e1900 */
[----:B------:R-:W4:Y:S04]  /*05f0*/  LDG.E R19, desc[UR8][R2.64+0x8] ;  /* 0x0000080802137981 */ /* 0x000f28000c1e1900 */
[----:B------:R-:W5:Y:S04]  /*0600*/  LDG.E R21, desc[UR8][R2.64+0xc] ;  /* 0x00000c0802157981 */ /* 0x000f68000c1e1900 */
[----:B------:R-:W5:Y:S01]  /*0610*/  LDG.E R12, desc[UR8][R12.64] ;  /* 0x000000080c0c7981 */ /* 0x000f62000c1e1900 */
[----:B------:R-:W-:Y:S01]  /*0620*/  UIADD3 UR4, UPT, UPT, UR4, 0x4, URZ ;  /* 0x0000000404047890 */ /* 0x000fe2000fffe0ff */
[----:B--2---:R-:W-:-:S04]  /*0630*/  FFMA R17, R4, R6, R17 ;  /* 0x0000000604117223 */ /* 0x004fc80000000011 */
[----:B---3--:R-:W-:-:S04]  /*0640*/  FFMA R16, R16, R8, R17 ;  /* 0x0000000810107223 */ /* 0x008fc80000000011 */
[----:B----4-:R-:W-:-:S04]  /*0650*/  FFMA R16, R19, R18, R16 ;  /* 0x0000001213107223 */ /* 0x010fc80000000010 */
[----:B-----5:R-:W-:-:S07]  /*0660*/  FFMA R17, R21, R12, R16 ;  /* 0x0000000c15117223 */ /* 0x020fce0000000010 */
.L_x_3:
[----:B------:R-:W-:Y:S05]  /*0670*/  BRA.U !UP1, `(.L_x_0) ;  /* 0x00000001098c7547 */ /* 0x000fea000b800000 */
[----:B------:R-:W-:Y:S02]  /*0680*/  UISETP.NE.AND UP0, UPT, UR6, 0x1, UPT ;  /* 0x000000010600788c */ /* 0x000fe4000bf05270 */
[----:B------:R-:W-:-:S04]  /*0690*/  ULOP3.LUT UR5, UR7, 0x1, URZ, 0xc0, !UPT ;  /* 0x0000000107057892 */ /* 0x000fc8000f8ec0ff */
[----:B------:R-:W-:-:S03]  /*06a0*/  UISETP.NE.U32.AND UP1, UPT, UR5, 0x1, UPT ;  /* 0x000000010500788c */ /* 0x000fc6000bf25070 */
[----:B------:R-:W-:Y:S08]  /*06b0*/  BRA.U !UP0, `(.L_x_4) ;  /* 0x0000000108507547 */ /* 0x000ff0000b800000 */
[----:B------:R-:W0:Y:S01]  /*06c0*/  LDC R9, c[0x0][0x39c] ;  /* 0x0000e700ff097b82 */ /* 0x000e220000000800 */
[----:B------:R-:W1:Y:S01]  /*06d0*/  LDCU.64 UR10, c[0x0][0x388] ;  /* 0x00007100ff0a77ac */ /* 0x000e620008000a00 */
[C---:B------:R-:W-:Y:S02]  /*06e0*/  IADD3 R7, PT, PT, R14.reuse, UR4, RZ ;  /* 0x000000040e077c10 */ /* 0x040fe4000fffe0ff */
[----:B------:R-:W-:-:S04]  /*06f0*/  IADD3 R8, P0, PT, R14, UR4, RZ ;  /* 0x000000040e087c10 */ /* 0x000fc8000ff1e0ff */
[----:B------:R-:W2:Y:S08]  /*0700*/  LDC.64 R2, c[0x0][0x388] ;  /* 0x0000e200ff027b82 */ /* 0x000eb00000000a00 */
[----:B------:R-:W3:Y:S01]  /*0710*/  LDC.64 R4, c[0x0][0x390] ;  /* 0x0000e400ff047b82 */ /* 0x000ee20000000a00 */
[----:B0-----:R-:W-:Y:S02]  /*0720*/  IMAD R11, R9, UR4, R0 ;  /* 0x00000004090b7c24 */ /* 0x001fe4000f8e0200 */
[----:B--2---:R-:W-:Y:S01]  /*0730*/  IMAD.WIDE.U32 R2, R7, 0x4, R2 ;  /* 0x0000000407027825 */ /* 0x004fe200078e0002 */
[----:B------:R-:W-:-:S02]  /*0740*/  IADD3.X R7, PT, PT, RZ, RZ, RZ, P0, !PT ;  /* 0x000000ffff077210 */ /* 0x000fc400007fe4ff */
[----:B-1----:R-:W-:-:S03]  /*0750*/  LEA R6, P0, R8, UR10, 0x2 ;  /* 0x0000000a08067c11 */ /* 0x002fc6000f8010ff */
[----:B------:R-:W2:Y:S01]  /*0760*/  LDG.E R2, desc[UR8][R2.64] ;  /* 0x0000000802027981 */ /* 0x000ea2000c1e1900 */
[----:B------:R-:W-:Y:S01]  /*0770*/  LEA.HI.X R7, R8, UR11, R7, 0x2, P0 ;  /* 0x0000000b08077c11 */ /* 0x000fe200080f1407 */
[----:B---3--:R-:W-:-:S04]  /*0780*/  IMAD.WIDE R4, R11, 0x4, R4 ;  /* 0x000000040b047825 */ /* 0x008fc800078e0204 */
[----:B------:R-:W3:Y:S01]  /*0790*/  LDG.E R6, desc[UR8][R6.64+0x4] ;  /* 0x0000040806067981 */ /* 0x000ee2000c1e1900 */
[----:B------:R-:W-:-:S03]  /*07a0*/  IMAD.WIDE R8, R9, 0x4, R4 ;  /* 0x0000000409087825 */ /* 0x000fc600078e0204 */
[----:B------:R-:W2:Y:S04]  /*07b0*/  LDG.E R4, desc[UR8][R4.64] ;  /* 0x0000000804047981 */ /* 0x000ea8000c1e1900 */
[----:B------:R-:W3:Y:S01]  /*07c0*/  LDG.E R8, desc[UR8][R8.64] ;  /* 0x0000000808087981 */ /* 0x000ee2000c1e1900 */
[----:B------:R-:W-:Y:S01]  /*07d0*/  UIADD3 UR4, UPT, UPT, UR4, 0x2, URZ ;  /* 0x0000000204047890 */ /* 0x000fe2000fffe0ff */
[----:B--2---:R-:W-:-:S04]  /*07e0*/  FFMA R17, R2, R4, R17 ;  /* 0x0000000402117223 */ /* 0x004fc80000000011 */
[----:B---3--:R-:W-:-:S07]  /*07f0*/  FFMA R17, R6, R8, R17 ;  /* 0x0000000806117223 */ /* 0x008fce0000000011 */
.L_x_4:
[----:B------:R-:W-:Y:S05]  /*0800*/  BRA.U UP1, `(.L_x_0) ;  /* 0x0000000101287547 */ /* 0x000fea000b800000 */
[----:B------:R-:W0:Y:S01]  /*0810*/  LDC R9, c[0x0][0x39c] ;  /* 0x0000e700ff097b82 */ /* 0x000e220000000800 */
[----:B------:R-:W-:-:S07]  /*0820*/  IADD3 R7, PT, PT, R14, UR4, RZ ;  /* 0x000000040e077c10 */ /* 0x000fce000fffe0ff */
[----:B------:R-:W1:Y:S08]  /*0830*/  LDC.64 R2, c[0x0][0x388] ;  /* 0x0000e200ff027b82 */ /* 0x000e700000000a00 */
[----:B------:R-:W2:Y:S01]  /*0840*/  LDC.64 R4, c[0x0][0x390] ;  /* 0x0000e400ff047b82 */ /* 0x000ea20000000a00 */
[----:B0-----:R-:W-:Y:S02]  /*0850*/  IMAD R9, R9, UR4, R0 ;  /* 0x0000000409097c24 */ /* 0x001fe4000f8e0200 */
[----:B-1----:R-:W-:-:S06]  /*0860*/  IMAD.WIDE.U32 R2, R7, 0x4, R2 ;  /* 0x0000000407027825 */ /* 0x002fcc00078e0002 */
[----:B------:R-:W3:Y:S01]  /*0870*/  LDG.E R2, desc[UR8][R2.64] ;  /* 0x0000000802027981 */ /* 0x000ee2000c1e1900 */
[----:B--2---:R-:W-:-:S06]  /*0880*/  IMAD.WIDE R4, R9, 0x4, R4 ;  /* 0x0000000409047825 */ /* 0x004fcc00078e0204 */
[----:B------:R-:W3:Y:S02]  /*0890*/  LDG.E R4, desc[UR8][R4.64] ;  /* 0x0000000804047981 */ /* 0x000ee4000c1e1900 */
[----:B---3--:R-:W-:-:S07]  /*08a0*/  FFMA R17, R2, R4, R17 ;  /* 0x0000000402117223 */ /* 0x008fce0000000011 */
.L_x_0:
[----:B------:R-:W0:Y:S01]  /*08b0*/  LDC.64 R2, c[0x0][0x380] ;  /* 0x0000e000ff027b82 */ /* 0x000e220000000a00 */
[----:B------:R-:W-:-:S04]  /*08c0*/  IMAD R15, R15, UR7, R0 ;  /* 0x000000070f0f7c24 */ /* 0x000fc8000f8e0200 */
[----:B0-----:R-:W-:-:S05]  /*08d0*/  IMAD.WIDE R2, R15, 0x4, R2 ;  /* 0x000000040f027825 */ /* 0x001fca00078e0202 */
[----:B------:R-:W-:Y:S01]  /*08e0*/  STG.E desc[UR8][R2.64], R17 ;  /* 0x0000001102007986 */ /* 0x000fe2000c101908 */
[----:B------:R-:W-:Y:S05]  /*08f0*/  EXIT ;  /* 0x000000000000794d */ /* 0x000fea0003800000 */
.L_x_5:
[----:B------:R-:W-:-:S00]  /*0900*/  BRA `(.L_x_5) ;  /* 0xfffffffc00fc7947 */ /* 0x000fc0000383ffff */
[----:B------:R-:W-:-:S00]  /*0910*/  NOP ;  /* 0x0000000000007918 */ /* 0x000fc00000000000 */
        /* <DEDUP_REMOVED lines=14> */
.L_x_6:


//--------------------- .nv.shared.reserved.0     --------------------------
	.section	.nv.shared.reserved.0,"aw",@nobits
	.weak		__nv_reservedSMEM_offset_0_alias
	.size		__nv_reservedSMEM_offset_0_alias, 0, 64
	.other		__nv_reservedSMEM_offset_0_alias,@"STO_CUDA_RESERVED_SHARED STV_DEFAULT"
__nv_reservedSMEM_offset_0_alias:
	.zero		0
	.zero		64


//--------------------- .nv.constant0._Z9matrixMulPfS_S_ii --------------------------
	.section	.nv.constant0._Z9matrixMulPfS_S_ii,"a",@progbits
	.sectionflags	@""
	.align	4
.nv.constant0._Z9matrixMulPfS_S_ii:
	.zero		928


//--------------------- SYMBOLS --------------------------

	.type		.nv.reservedSmem.offset0,@object
	.size		.nv.reservedSmem.offset0,0x4
